//
// Generated by NVIDIA NVVM Compiler
//
// Compiler Build ID: CL-36424714
// Cuda compilation tools, release 13.0, V13.0.88
// Based on NVVM 20.0.0
//

.version 9.0
.target sm_100
.address_size 64

	// .globl	_Z3addPfS_S_S_S_

.visible .entry _Z3addPfS_S_S_S_(
	.param .u64 .ptr .align 1 _Z3addPfS_S_S_S__param_0,
	.param .u64 .ptr .align 1 _Z3addPfS_S_S_S__param_1,
	.param .u64 .ptr .align 1 _Z3addPfS_S_S_S__param_2,
	.param .u64 .ptr .align 1 _Z3addPfS_S_S_S__param_3,
	.param .u64 .ptr .align 1 _Z3addPfS_S_S_S__param_4
)
{
	.reg .pred 	%p<2>;
	.reg .b32 	%r<6>;
	.reg .b64 	%rd<5>;

	ld.param.u64 	%rd1, [_Z3addPfS_S_S_S__param_3];
	mov.u32 	%r2, %ctaid.x;
	shl.b32 	%r3, %r2, 6;
	mov.u32 	%r4, %tid.x;
	add.s32 	%r1, %r3, %r4;
	bar.sync 	0;
	setp.gt.s32 	%p1, %r1, 4;
	@%p1 bra 	$L__BB0_2;
	cvta.to.global.u64 	%rd2, %rd1;
	mul.wide.s32 	%rd3, %r1, 4;
	add.s64 	%rd4, %rd2, %rd3;
	mov.b32 	%r5, 1065353216;
	st.global.u32 	[%rd4], %r5;
$L__BB0_2:
	ret;

}


// ===== COMPILED SASS (sm_100) =====

	.target	sm_100

	.elftype	@"ET_EXEC"


//--------------------- .note.nv.tkinfo           --------------------------
	.section	.note.nv.tkinfo,"",@"SHT_NOTE"
	.sectionflags	@"SHF_NOTE_NV_TKINFO"
	.tkinfo
        /*0018*/ 	.word	0x00000002
        /*0030*/ 	.string	""
        /*0030*/ 	.string	"ptxas"
        /*0030*/ 	.string	"Cuda compilation tools, release 13.0, V13.0.88"
        /*0030*/ 	.string	"Build cuda_13.0.r13.0/compiler.36424714_0"
        /*0030*/ 	.string	"-arch sm_100 -m 64 "



//--------------------- .note.nv.cuinfo           --------------------------
	.section	.note.nv.cuinfo,"",@"SHT_NOTE"
	.sectionflags	@"SHF_NOTE_NV_CUINFO"
        /*0018*/ 	.short	0x0002
        /*001a*/ 	.short	0x0064
        /*001c*/ 	.short	0x0082
	.zero		2


//--------------------- .nv.info                  --------------------------
	.section	.nv.info,"",@"SHT_CUDA_INFO"
	.align	4


	//----- nvinfo : EIATTR_REGCOUNT
	.align		4
        /*0000*/ 	.byte	0x04, 0x2f
        /*0002*/ 	.short	(.L_1 - .L_0)
	.align		4
.L_0:
        /*0004*/ 	.word	index@(_Z3addPfS_S_S_S_)
        /*0008*/ 	.word	0x0000000a


	//----- nvinfo : EIATTR_FRAME_SIZE
	.align		4
.L_1:
        /*000c*/ 	.byte	0x04, 0x11
        /*000e*/ 	.short	(.L_3 - .L_2)
	.align		4
.L_2:
        /*0010*/ 	.word	index@(_Z3addPfS_S_S_S_)
        /*0014*/ 	.word	0x00000000


	//----- nvinfo : EIATTR_MIN_STACK_SIZE
	.align		4
.L_3:
        /*0018*/ 	.byte	0x04, 0x12
        /*001a*/ 	.short	(.L_5 - .L_4)
	.align		4
.L_4:
        /*001c*/ 	.word	index@(_Z3addPfS_S_S_S_)
        /*0020*/ 	.word	0x00000000
.L_5:


//--------------------- .nv.compat                --------------------------
	.section	.nv.compat,"",@"SHT_CUDA_COMPAT_INFO"
	.align	4
        /*0000*/ 	.byte	0x02, 0x09, 0x00, 0x00, 0x02, 0x02, 0x01, 0x00, 0x02, 0x05, 0x05, 0x00, 0x03, 0x07, 0x01, 0x01
        /*0010*/ 	.byte	0x02, 0x03, 0x00, 0x00, 0x02, 0x06, 0x01, 0x00, 0x04, 0x0b, 0x08, 0x00, 0x09, 0x00, 0x00, 0x00
        /*0020*/ 	.byte	0x00, 0x00, 0x00, 0x00


//--------------------- .nv.info._Z3addPfS_S_S_S_ --------------------------
	.section	.nv.info._Z3addPfS_S_S_S_,"",@"SHT_CUDA_INFO"
	.sectionflags	@""
	.align	4


	//----- nvinfo : EIATTR_CUDA_API_VERSION
	.align		4
        /*0000*/ 	.byte	0x04, 0x37
        /*0002*/ 	.short	(.L_7 - .L_6)
.L_6:
        /*0004*/ 	.word	0x00000082


	//----- nvinfo : EIATTR_KPARAM_INFO
	.align		4
.L_7:
        /*0008*/ 	.byte	0x04, 0x17
        /*000a*/ 	.short	(.L_9 - .L_8)
.L_8:
        /*000c*/ 	.word	0x00000000
        /*0010*/ 	.short	0x0004
        /*0012*/ 	.short	0x0020
        /*0014*/ 	.byte	0x00, 0xf5, 0x21, 0x00


	//----- nvinfo : EIATTR_KPARAM_INFO
	.align		4
.L_9:
        /*0018*/ 	.byte	0x04, 0x17
        /*001a*/ 	.short	(.L_11 - .L_10)
.L_10:
        /*001c*/ 	.word	0x00000000
        /*0020*/ 	.short	0x0003
        /*0022*/ 	.short	0x0018
        /*0024*/ 	.byte	0x00, 0xf5, 0x21, 0x00


	//----- nvinfo : EIATTR_KPARAM_INFO
	.align		4
.L_11:
        /*0028*/ 	.byte	0x04, 0x17
        /*002a*/ 	.short	(.L_13 - .L_12)
.L_12:
        /*002c*/ 	.word	0x00000000
        /*0030*/ 	.short	0x0002
        /*0032*/ 	.short	0x0010
        /*0034*/ 	.byte	0x00, 0xf5, 0x21, 0x00


	//----- nvinfo : EIATTR_KPARAM_INFO
	.align		4
.L_13:
        /*0038*/ 	.byte	0x04, 0x17
        /*003a*/ 	.short	(.L_15 - .L_14)
.L_14:
        /*003c*/ 	.word	0x00000000
        /*0040*/ 	.short	0x0001
        /*0042*/ 	.short	0x0008
        /*0044*/ 	.byte	0x00, 0xf5, 0x21, 0x00


	//----- nvinfo : EIATTR_KPARAM_INFO
	.align		4
.L_15:
        /*0048*/ 	.byte	0x04, 0x17
        /*004a*/ 	.short	(.L_17 - .L_16)
.L_16:
        /*004c*/ 	.word	0x00000000
        /*0050*/ 	.short	0x0000
        /*0052*/ 	.short	0x0000
        /*0054*/ 	.byte	0x00, 0xf5, 0x21, 0x00


	//----- nvinfo : EIATTR_SPARSE_MMA_MASK
	.align		4
.L_17:
        /*0058*/ 	.byte	0x03, 0x50
        /*005a*/ 	.short	0x0000


	//----- nvinfo : EIATTR_MAXREG_COUNT
	.align		4
        /*005c*/ 	.byte	0x03, 0x1b
        /*005e*/ 	.short	0x00ff


	//----- nvinfo : EIATTR_NUM_BARRIERS
	.align		4
        /*0060*/ 	.byte	0x02, 0x4c
        /*0062*/ 	.byte	0x01
	.zero		1


	//----- nvinfo : EIATTR_MERCURY_ISA_VERSION
	.align		4
        /*0064*/ 	.byte	0x03, 0x5f
        /*0066*/ 	.short	0x0101


	//----- nvinfo : EIATTR_VRC_CTA_INIT_COUNT
	.align		4
        /*0068*/ 	.byte	0x02, 0x4a
	.zero		1
	.zero		1


	//----- nvinfo : EIATTR_EXIT_INSTR_OFFSETS
	.align		4
        /*006c*/ 	.byte	0x04, 0x1c
        /*006e*/ 	.short	(.L_19 - .L_18)


	//   ....[0]....
.L_18:
        /*0070*/ 	.word	0x00000060


	//   ....[1]....
        /*0074*/ 	.word	0x000000c0


	//----- nvinfo : EIATTR_CBANK_PARAM_SIZE
	.align		4
.L_19:
        /*0078*/ 	.byte	0x03, 0x19
        /*007a*/ 	.short	0x0028


	//----- nvinfo : EIATTR_PARAM_CBANK
	.align		4
        /*007c*/ 	.byte	0x04, 0x0a
        /*007e*/ 	.short	(.L_21 - .L_20)
	.align		4
.L_20:
        /*0080*/ 	.word	index@(.nv.constant0._Z3addPfS_S_S_S_)
        /*0084*/ 	.short	0x0380
        /*0086*/ 	.short	0x0028


	//----- nvinfo : EIATTR_SW_WAR
	.align		4
.L_21:
        /*0088*/ 	.byte	0x04, 0x36
        /*008a*/ 	.short	(.L_23 - .L_22)
.L_22:
        /*008c*/ 	.word	0x00000008
.L_23:


//--------------------- .nv.callgraph             --------------------------
	.section	.nv.callgraph,"",@"SHT_CUDA_CALLGRAPH"
	.align	4
	.sectionentsize	8
	.align		4
        /*0000*/ 	.word	0x00000000
	.align		4
        /*0004*/ 	.word	0xffffffff
	.align		4
        /*0008*/ 	.word	0x00000000
	.align		4
        /*000c*/ 	.word	0xfffffffe
	.align		4
        /*0010*/ 	.word	0x00000000
	.align		4
        /*0014*/ 	.word	0xfffffffd
	.align		4
        /*0018*/ 	.word	0x00000000
	.align		4
        /*001c*/ 	.word	0xfffffffc


//--------------------- .text._Z3addPfS_S_S_S_    --------------------------
	.section	.text._Z3addPfS_S_S_S_,"ax",@progbits
	.align	128
        .global         _Z3addPfS_S_S_S_
        .type           _Z3addPfS_S_S_S_,@function
        .size           _Z3addPfS_S_S_S_,(.L_x_1 - _Z3addPfS_S_S_S_)
        .other          _Z3addPfS_S_S_S_,@"STO_CUDA_ENTRY STV_DEFAULT"
_Z3addPfS_S_S_S_:
.text._Z3addPfS_S_S_S_:
[----:B------:R-:W-:Y:S01]  /*0000*/  LDC R1, c[0x0][0x37c] ;  /* 0x0000df00ff017b82 */ /* 0x000fe20000000800 */
[----:B------:R-:W0:Y:S01]  /*0010*/  S2R R5, SR_CTAID.X ;  /* 0x0000000000057919 */ /* 0x000e220000002500 */
[----:B------:R-:W0:Y:S06]  /*0020*/  S2R R0, SR_TID.X ;  /* 0x0000000000007919 */ /* 0x000e2c0000002100 */
[----:B------:R-:W-:Y:S01]  /*0030*/  BAR.SYNC.DEFER_BLOCKING 0x0 ;  /* 0x0000000000007b1d */ /* 0x000fe20000010000 */
[----:B0-----:R-:W-:-:S04]  /*0040*/  LEA R5, R5, R0, 0x6 ;  /* 0x0000000005057211 */ /* 0x001fc800078e30ff */
[----:B------:R-:W-:-:S13]  /*0050*/  ISETP.GT.AND P0, PT, R5, 0x4, PT ;  /* 0x000000040500780c */ /* 0x000fda0003f04270 */
[----:B------:R-:W-:Y:S05]  /*0060*/  @P0 EXIT ;  /* 0x000000000000094d */ /* 0x000fea0003800000 */
[----:B------:R-:W0:Y:S01]  /*0070*/  LDC.64 R2, c[0x0][0x398] ;  /* 0x0000e600ff027b82 */ /* 0x000e220000000a00 */
[----:B------:R-:W1:Y:S01]  /*0080*/  LDCU.64 UR4, c[0x0][0x358] ;  /* 0x00006b00ff0477ac */ /* 0x000e620008000a00 */
[----:B------:R-:W-:Y:S02]  /*0090*/  HFMA2 R7, -RZ, RZ, 1.875, 0 ;  /* 0x3f800000ff077431 */ /* 0x000fe400000001ff */
[----:B0-----:R-:W-:-:S05]  /*00a0*/  IMAD.WIDE R2, R5, 0x4, R2 ;  /* 0x0000000405027825 */ /* 0x001fca00078e0202 */
[----:B-1----:R-:W-:Y:S01]  /*00b0*/  STG.E desc[UR4][R2.64], R7 ;  /* 0x0000000702007986 */ /* 0x002fe2000c101904 */
[----:B------:R-:W-:Y:S05]  /*00c0*/  EXIT ;  /* 0x000000000000794d */ /* 0x000fea0003800000 */
.L_x_0:
[----:B------:R-:W-:-:S00]  /*00d0*/  BRA `(.L_x_0) ;  /* 0xfffffffc00fc7947 */ /* 0x000fc0000383ffff */
[----:B------:R-:W-:-:S00]  /*00e0*/  NOP ;  /* 0x0000000000007918 */ /* 0x000fc00000000000 */
        /* <DEDUP_REMOVED lines=9> */
.L_x_1:


//--------------------- .nv.shared.reserved.0     --------------------------
	.section	.nv.shared.reserved.0,"aw",@nobits
	.weak		__nv_reservedSMEM_offset_0_alias
	.size		__nv_reservedSMEM_offset_0_alias, 0, 64
	.other		__nv_reservedSMEM_offset_0_alias,@"STO_CUDA_RESERVED_SHARED STV_DEFAULT"
__nv_reservedSMEM_offset_0_alias:
	.zero		0
	.zero		64


//--------------------- .nv.constant0._Z3addPfS_S_S_S_ --------------------------
	.section	.nv.constant0._Z3addPfS_S_S_S_,"a",@progbits
	.sectionflags	@""
	.align	4
.nv.constant0._Z3addPfS_S_S_S_:
	.zero		936


//--------------------- SYMBOLS --------------------------

	.type		.nv.reservedSmem.offset0,@object
	.size		.nv.reservedSmem.offset0,0x4
